	.headerflags	@"EF_CUDA_TEXMODE_UNIFIED EF_CUDA_64BIT_ADDRESS EF_CUDA_ACCELERATORS EF_CUDA_SM90 EF_CUDA_VIRTUAL_SM(EF_CUDA_SM90)"
	.elftype	@"ET_EXEC"


//--------------------- .nv.info                  --------------------------
	.section	.nv.info,"",@"SHT_CUDA_INFO"
	.align	4


	//----- nvinfo : EIATTR_REGCOUNT
	.align		4
        /*0000*/ 	.byte	0x04, 0x2f
        /*0002*/ 	.short	(.L_3 - .L_2)
	.align		4
.L_2:
        /*0004*/ 	.word	index@(triton_poi_fused__native_batch_norm_legit_no_training_silu_24)
        /*0008*/ 	.word	0x00000011


	//----- nvinfo : EIATTR_MIN_STACK_SIZE
	.align		4
.L_3:
        /*000c*/ 	.byte	0x04, 0x12
        /*000e*/ 	.short	(.L_5 - .L_4)
	.align		4
.L_4:
        /*0010*/ 	.word	index@(triton_poi_fused__native_batch_norm_legit_no_training_silu_24)
        /*0014*/ 	.word	0x00000000


	//----- nvinfo : EIATTR_FRAME_SIZE
	.align		4
.L_5:
        /*0018*/ 	.byte	0x04, 0x11
        /*001a*/ 	.short	(.L_7 - .L_6)
	.align		4
.L_6:
        /*001c*/ 	.word	index@(triton_poi_fused__native_batch_norm_legit_no_training_silu_24)
        /*0020*/ 	.word	0x00000000


	//----- nvinfo : EIATTR_MIN_STACK_SIZE
	.align		4
.L_7:
        /*0024*/ 	.byte	0x04, 0x12
        /*0026*/ 	.short	(.L_9 - .L_8)
	.align		4
.L_8:
        /*0028*/ 	.word	index@(triton_poi_fused__native_batch_norm_legit_no_training_silu_24)
        /*002c*/ 	.word	0x00000000
.L_9:


//--------------------- .nv.info.triton_poi_fused__native_batch_norm_legit_no_training_silu_24 --------------------------
	.section	.nv.info.triton_poi_fused__native_batch_norm_legit_no_training_silu_24,"",@"SHT_CUDA_INFO"
	.sectionflags	@""
	.align	4


	//----- nvinfo : EIATTR_CUDA_API_VERSION
	.align		4
        /*0000*/ 	.byte	0x04, 0x37
        /*0002*/ 	.short	(.L_11 - .L_10)
.L_10:
        /*0004*/ 	.word	0x0000007c


	//----- nvinfo : EIATTR_KPARAM_INFO
	.align		4
.L_11:
        /*0008*/ 	.byte	0x04, 0x17
        /*000a*/ 	.short	(.L_13 - .L_12)
.L_12:
        /*000c*/ 	.word	0x00000000
        /*0010*/ 	.short	0x0006
        /*0012*/ 	.short	0x0030
        /*0014*/ 	.byte	0x00, 0xf0, 0x11, 0x00


	//----- nvinfo : EIATTR_KPARAM_INFO
	.align		4
.L_13:
        /*0018*/ 	.byte	0x04, 0x17
        /*001a*/ 	.short	(.L_15 - .L_14)
.L_14:
        /*001c*/ 	.word	0x00000000
        /*0020*/ 	.short	0x0005
        /*0022*/ 	.short	0x0028
        /*0024*/ 	.byte	0x00, 0xf4, 0x21, 0x00


	//----- nvinfo : EIATTR_KPARAM_INFO
	.align		4
.L_15:
        /*0028*/ 	.byte	0x04, 0x17
        /*002a*/ 	.short	(.L_17 - .L_16)
.L_16:
        /*002c*/ 	.word	0x00000000
        /*0030*/ 	.short	0x0004
        /*0032*/ 	.short	0x0020
        /*0034*/ 	.byte	0x00, 0xf4, 0x21, 0x00


	//----- nvinfo : EIATTR_KPARAM_INFO
	.align		4
.L_17:
        /*0038*/ 	.byte	0x04, 0x17
        /*003a*/ 	.short	(.L_19 - .L_18)
.L_18:
        /*003c*/ 	.word	0x00000000
        /*0040*/ 	.short	0x0003
        /*0042*/ 	.short	0x0018
        /*0044*/ 	.byte	0x00, 0xf4, 0x21, 0x00


	//----- nvinfo : EIATTR_KPARAM_INFO
	.align		4
.L_19:
        /*0048*/ 	.byte	0x04, 0x17
        /*004a*/ 	.short	(.L_21 - .L_20)
.L_20:
        /*004c*/ 	.word	0x00000000
        /*0050*/ 	.short	0x0002
        /*0052*/ 	.short	0x0010
        /*0054*/ 	.byte	0x00, 0xf4, 0x21, 0x00


	//----- nvinfo : EIATTR_KPARAM_INFO
	.align		4
.L_21:
        /*0058*/ 	.byte	0x04, 0x17
        /*005a*/ 	.short	(.L_23 - .L_22)
.L_22:
        /*005c*/ 	.word	0x00000000
        /*0060*/ 	.short	0x0001
        /*0062*/ 	.short	0x0008
        /*0064*/ 	.byte	0x00, 0xf4, 0x21, 0x00


	//----- nvinfo : EIATTR_KPARAM_INFO
	.align		4
.L_23:
        /*0068*/ 	.byte	0x04, 0x17
        /*006a*/ 	.short	(.L_25 - .L_24)
.L_24:
        /*006c*/ 	.word	0x00000000
        /*0070*/ 	.short	0x0000
        /*0072*/ 	.short	0x0000
        /*0074*/ 	.byte	0x00, 0xf4, 0x21, 0x00


	//----- nvinfo : EIATTR_SPARSE_MMA_MASK
	.align		4
.L_25:
        /*0078*/ 	.byte	0x03, 0x50
        /*007a*/ 	.short	0x0000


	//----- nvinfo : EIATTR_MAXREG_COUNT
	.align		4
        /*007c*/ 	.byte	0x03, 0x1b
        /*007e*/ 	.short	0x00ff


	//----- nvinfo : EIATTR_EXIT_INSTR_OFFSETS
	.align		4
        /*0080*/ 	.byte	0x04, 0x1c
        /*0082*/ 	.short	(.L_27 - .L_26)


	//   ....[0]....
.L_26:
        /*0084*/ 	.word	0x00000530


	//----- nvinfo : EIATTR_REQNTID
	.align		4
.L_27:
        /*0088*/ 	.byte	0x04, 0x10
        /*008a*/ 	.short	(.L_29 - .L_28)
.L_28:
        /*008c*/ 	.word	0x00000080
        /*0090*/ 	.word	0x00000001
        /*0094*/ 	.word	0x00000001


	//----- nvinfo : EIATTR_CBANK_PARAM_SIZE
	.align		4
.L_29:
        /*0098*/ 	.byte	0x03, 0x19
        /*009a*/ 	.short	0x0034


	//----- nvinfo : EIATTR_PARAM_CBANK
	.align		4
        /*009c*/ 	.byte	0x04, 0x0a
        /*009e*/ 	.short	(.L_31 - .L_30)
	.align		4
.L_30:
        /*00a0*/ 	.word	index@(.nv.constant0.triton_poi_fused__native_batch_norm_legit_no_training_silu_24)
        /*00a4*/ 	.short	0x0210
        /*00a6*/ 	.short	0x0034


	//----- nvinfo : EIATTR_SW_WAR
	.align		4
.L_31:
        /*00a8*/ 	.byte	0x04, 0x36
        /*00aa*/ 	.short	(.L_33 - .L_32)
.L_32:
        /*00ac*/ 	.word	0x00000008
.L_33:


//--------------------- .nv.callgraph             --------------------------
	.section	.nv.callgraph,"",@"SHT_CUDA_CALLGRAPH"
	.align	4
	.sectionentsize	8
	.align		4
        /*0000*/ 	.word	0x00000000
	.align		4
        /*0004*/ 	.word	0xffffffff
	.align		4
        /*0008*/ 	.word	0x00000000
	.align		4
        /*000c*/ 	.word	0xfffffffe
	.align		4
        /*0010*/ 	.word	0x00000000
	.align		4
        /*0014*/ 	.word	0xfffffffd
	.align		4
        /*0018*/ 	.word	0x00000000
	.align		4
        /*001c*/ 	.word	0xfffffffc


//--------------------- .nv.constant4             --------------------------
	.section	.nv.constant4,"a",@progbits
	.align	8
	.align		8
.nv.constant4:
        /*0000*/ 	.dword	_$_str
	.align		8
        /*0008*/ 	.dword	_$_str_$_2


//--------------------- .text.triton_poi_fused__native_batch_norm_legit_no_training_silu_24 --------------------------
	.section	.text.triton_poi_fused__native_batch_norm_legit_no_training_silu_24,"ax",@progbits
	.align	128
        .global         triton_poi_fused__native_batch_norm_legit_no_training_silu_24
        .type           triton_poi_fused__native_batch_norm_legit_no_training_silu_24,@function
        .size           triton_poi_fused__native_batch_norm_legit_no_training_silu_24,(.L_x_1 - triton_poi_fused__native_batch_norm_legit_no_training_silu_24)
        .other          triton_poi_fused__native_batch_norm_legit_no_training_silu_24,@"STO_CUDA_ENTRY STV_DEFAULT"
triton_poi_fused__native_batch_norm_legit_no_training_silu_24:
.text.triton_poi_fused__native_batch_norm_legit_no_training_silu_24:
[----:B------:R-:W-:Y:S01]  /*0000*/  LDC R1, c[0x0][0x28] ;  /* 0x00000a00ff017b82 */ /* 0x000fe20000000800 */
[----:B------:R-:W1:Y:S07]  /*0010*/  S2R R0, SR_TID.X ;  /* 0x0000000000007919 */ /* 0x000e6e0000002100 */
[----:B------:R-:W2:Y:S01]  /*0020*/  LDC.64 R2, c[0x0][0x228] ;  /* 0x00008a00ff027b82 */ /* 0x000ea20000000a00 */
[----:B------:R-:W-:Y:S01]  /*0030*/  ULDC.64 UR4, c[0x0][0x208] ;  /* 0x0000820000047ab9 */ /* 0x000fe20000000a00 */
[----:B------:R-:W3:Y:S06]  /*0040*/  S2R R7, SR_CTAID.X ;  /* 0x0000000000077919 */ /* 0x000eec0000002500 */
[----:B------:R-:W4:Y:S08]  /*0050*/  LDC.64 R8, c[0x0][0x230] ;  /* 0x00008c00ff087b82 */ /* 0x000f300000000a00 */
[----:B------:R-:W5:Y:S01]  /*0060*/  LDC.64 R10, c[0x0][0x238] ;  /* 0x00008e00ff0a7b82 */ /* 0x000f620000000a00 */
[----:B-1----:R-:W-:-:S02]  /*0070*/  SHF.L.U32 R0, R0, 0x1, RZ ;  /* 0x0000000100007819 */ /* 0x002fc400000006ff */
[----:B---3--:R-:W-:Y:S02]  /*0080*/  SHF.R.S32.HI R5, RZ, 0x17, R7 ;  /* 0x00000017ff057819 */ /* 0x008fe40000011407 */
[----:B------:R-:W-:Y:S02]  /*0090*/  LOP3.LUT R0, R0, 0xfe, RZ, 0xc0, !PT ;  /* 0x000000fe00007812 */ /* 0x000fe400078ec0ff */
[----:B------:R-:W-:Y:S02]  /*00a0*/  SGXT R5, R5, 0x1 ;  /* 0x000000010505781a */ /* 0x000fe40000000200 */
[----:B------:R-:W-:Y:S02]  /*00b0*/  LEA R0, R7, R0, 0x8 ;  /* 0x0000000007007211 */ /* 0x000fe400078e40ff */
[----:B------:R-:W1:Y:S02]  /*00c0*/  LDC.64 R6, c[0x0][0x220] ;  /* 0x00008800ff067b82 */ /* 0x000e640000000a00 */
[----:B------:R-:W-:-:S04]  /*00d0*/  LEA.HI R5, R5, R0, RZ, 0xc ;  /* 0x0000000005057211 */ /* 0x000fc800078f60ff */
[----:B------:R-:W-:-:S04]  /*00e0*/  LOP3.LUT R5, R5, 0xfffff000, RZ, 0xc0, !PT ;  /* 0xfffff00005057812 */ /* 0x000fc800078ec0ff */
[----:B------:R-:W-:Y:S02]  /*00f0*/  IADD3 R13, R0, -R5, RZ ;  /* 0x80000005000d7210 */ /* 0x000fe40007ffe0ff */
[----:B------:R-:W3:Y:S03]  /*0100*/  LDC.64 R4, c[0x0][0x218] ;  /* 0x00008600ff047b82 */ /* 0x000ee60000000a00 */
[----:B--2---:R-:W-:-:S06]  /*0110*/  IMAD.WIDE R2, R13, 0x4, R2 ;  /* 0x000000040d027825 */ /* 0x004fcc00078e0202 */
[----:B------:R-:W2:Y:S01]  /*0120*/  LDG.E.EL.64 R2, desc[UR4][R2.64] ;  /* 0x0000000402027981 */ /* 0x000ea2000c2e1b00 */
[----:B-1----:R-:W-:-:S04]  /*0130*/  IMAD.WIDE R6, R13, 0x4, R6 ;  /* 0x000000040d067825 */ /* 0x002fc800078e0206 */
[C---:B----4-:R-:W-:Y:S02]  /*0140*/  IMAD.WIDE R8, R13.reuse, 0x4, R8 ;  /* 0x000000040d087825 */ /* 0x050fe400078e0208 */
[----:B------:R-:W4:Y:S02]  /*0150*/  LDG.E.EL.64 R6, desc[UR4][R6.64] ;  /* 0x0000000406067981 */ /* 0x000f24000c2e1b00 */
[----:B-----5:R-:W-:Y:S02]  /*0160*/  IMAD.WIDE R10, R13, 0x4, R10 ;  /* 0x000000040d0a7825 */ /* 0x020fe400078e020a */
[----:B------:R-:W5:Y:S02]  /*0170*/  LDG.E.EL.64 R8, desc[UR4][R8.64] ;  /* 0x0000000408087981 */ /* 0x000f64000c2e1b00 */
[----:B---3--:R-:W-:Y:S02]  /*0180*/  IMAD.WIDE R4, R0, 0x4, R4 ;  /* 0x0000000400047825 */ /* 0x008fe400078e0204 */
[----:B------:R-:W5:Y:S04]  /*0190*/  LDG.E.EL.64 R10, desc[UR4][R10.64] ;  /* 0x000000040a0a7981 */ /* 0x000f68000c2e1b00 */
[----:B------:R-:W4:Y:S01]  /*01a0*/  LDG.E.64 R4, desc[UR4][R4.64] ;  /* 0x0000000404047981 */ /* 0x000f22000c1e1b00 */
[----:B--2---:R-:W-:Y:S01]  /*01b0*/  FADD R2, R2, 9.9999997473787516356e-06 ;  /* 0x3727c5ac02027421 */ /* 0x004fe20000000000 */
[----:B------:R-:W-:-:S03]  /*01c0*/  FADD R3, R3, 9.9999997473787516356e-06 ;  /* 0x3727c5ac03037421 */ /* 0x000fc60000000000 */
[----:B------:R-:W1:Y:S08]  /*01d0*/  MUFU.SQRT R12, R2 ;  /* 0x00000002000c7308 */ /* 0x000e700000002000 */
[----:B------:R-:W2:Y:S01]  /*01e0*/  MUFU.SQRT R13, R3 ;  /* 0x00000003000d7308 */ /* 0x000ea20000002000 */
[C---:B-1----:R-:W-:Y:S02]  /*01f0*/  FSETP.GT.AND P0, PT, R12.reuse, 8.50705917302346158658e+37, PT ;  /* 0x7e8000000c00780b */ /* 0x042fe40003f04000 */
[----:B------:R-:W-:-:S02]  /*0200*/  FSETP.GEU.AND P2, PT, R12, 1.175494350822287508e-38, PT ;  /* 0x008000000c00780b */ /* 0x000fc40003f4e000 */
[C---:B--2---:R-:W-:Y:S02]  /*0210*/  FSETP.GT.AND P1, PT, R13.reuse, 8.50705917302346158658e+37, PT ;  /* 0x7e8000000d00780b */ /* 0x044fe40003f24000 */
[----:B------:R-:W-:-:S07]  /*0220*/  FSETP.GEU.AND P3, PT, R13, 1.175494350822287508e-38, PT ;  /* 0x008000000d00780b */ /* 0x000fce0003f6e000 */
[----:B------:R-:W-:Y:S01]  /*0230*/  @P0 FMUL R12, R12, 0.25 ;  /* 0x3e8000000c0c0820 */ /* 0x000fe20000400000 */
[----:B------:R-:W-:-:S03]  /*0240*/  HFMA2.MMA R2, -RZ, RZ, 1.625, 0 ;  /* 0x3e800000ff027435 */ /* 0x000fc600000001ff */
[----:B------:R-:W-:Y:S01]  /*0250*/  @!P2 FMUL R12, R12, 16777216 ;  /* 0x4b8000000c0ca820 */ /* 0x000fe20000400000 */
[----:B------:R-:W-:-:S05]  /*0260*/  @P1 FMUL R13, R13, 0.25 ;  /* 0x3e8000000d0d1820 */ /* 0x000fca0000400000 */
[----:B------:R-:W1:Y:S01]  /*0270*/  MUFU.RCP R12, R12 ;  /* 0x0000000c000c7308 */ /* 0x000e620000001000 */
[----:B------:R-:W-:Y:S01]  /*0280*/  @!P3 FMUL R13, R13, 16777216 ;  /* 0x4b8000000d0db820 */ /* 0x000fe20000400000 */
[----:B------:R-:W-:-:S06]  /*0290*/  FSEL R3, R2, 1, P0 ;  /* 0x3f80000002037808 */ /* 0x000fcc0000000000 */
[----:B------:R-:W2:Y:S01]  /*02a0*/  MUFU.RCP R13, R13 ;  /* 0x0000000d000d7308 */ /* 0x000ea20000001000 */
[----:B------:R-:W-:Y:S01]  /*02b0*/  @!P2 FMUL R3, R3, 16777216 ;  /* 0x4b8000000303a820 */ /* 0x000fe20000400000 */
[----:B------:R-:W-:Y:S01]  /*02c0*/  FSEL R14, R2, 1, P1 ;  /* 0x3f800000020e7808 */ /* 0x000fe20000800000 */
[----:B----4-:R-:W-:Y:S02]  /*02d0*/  FADD R4, R4, -R6 ;  /* 0x8000000604047221 */ /* 0x010fe40000000000 */
[----:B-1----:R-:W-:Y:S02]  /*02e0*/  FMUL R3, R12, R3 ;  /* 0x000000030c037220 */ /* 0x002fe40000400000 */
[----:B------:R-:W-:Y:S01]  /*02f0*/  @!P3 FMUL R14, R14, 16777216 ;  /* 0x4b8000000e0eb820 */ /* 0x000fe20000400000 */
[----:B------:R-:W-:Y:S01]  /*0300*/  FADD R5, R5, -R7 ;  /* 0x8000000705057221 */ /* 0x000fe20000000000 */
[----:B------:R-:W-:Y:S02]  /*0310*/  FMUL R3, R4, R3 ;  /* 0x0000000304037220 */ /* 0x000fe40000400000 */
[----:B--2---:R-:W-:-:S02]  /*0320*/  FMUL R14, R13, R14 ;  /* 0x0000000e0d0e7220 */ /* 0x004fc40000400000 */
[----:B-----5:R-:W-:Y:S02]  /*0330*/  FFMA R8, R8, R3, R10 ;  /* 0x0000000308087223 */ /* 0x020fe4000000000a */
[----:B------:R-:W-:Y:S02]  /*0340*/  FMUL R14, R5, R14 ;  /* 0x0000000e050e7220 */ /* 0x000fe40000400000 */
[----:B------:R-:W-:Y:S02]  /*0350*/  FADD R3, RZ, -R8 ;  /* 0x80000008ff037221 */ /* 0x000fe40000000000 */
[----:B------:R-:W-:Y:S02]  /*0360*/  FFMA R9, R9, R14, R11 ;  /* 0x0000000e09097223 */ /* 0x000fe4000000000b */
[----:B------:R-:W-:Y:S02]  /*0370*/  FMUL R4, R3, 1.4426950216293334961 ;  /* 0x3fb8aa3b03047820 */ /* 0x000fe40000400000 */
[----:B------:R-:W-:-:S04]  /*0380*/  FADD R3, RZ, -R9 ;  /* 0x80000009ff037221 */ /* 0x000fc80000000000 */
[----:B------:R-:W-:Y:S01]  /*0390*/  FMUL R6, R3, 1.4426950216293334961 ;  /* 0x3fb8aa3b03067820 */ /* 0x000fe20000400000 */
[----:B------:R-:W-:-:S04]  /*03a0*/  FSETP.GEU.AND P0, PT, R4, -126, PT ;  /* 0xc2fc00000400780b */ /* 0x000fc80003f0e000 */
[----:B------:R-:W-:-:S09]  /*03b0*/  FSETP.GEU.AND P1, PT, R6, -126, PT ;  /* 0xc2fc00000600780b */ /* 0x000fd20003f2e000 */
[----:B------:R-:W-:-:S04]  /*03c0*/  @!P0 FMUL R4, R4, 0.5 ;  /* 0x3f00000004048820 */ /* 0x000fc80000400000 */
[----:B------:R-:W-:Y:S01]  /*03d0*/  @!P1 FMUL R6, R6, 0.5 ;  /* 0x3f00000006069820 */ /* 0x000fe20000400000 */
[----:B------:R-:W1:Y:S08]  /*03e0*/  MUFU.EX2 R3, R4 ;  /* 0x0000000400037308 */ /* 0x000e700000000800 */
[----:B------:R-:W2:Y:S01]  /*03f0*/  MUFU.EX2 R5, R6 ;  /* 0x0000000600057308 */ /* 0x000ea20000000800 */
[----:B-1----:R-:W-:-:S04]  /*0400*/  @!P0 FMUL R3, R3, R3 ;  /* 0x0000000303038220 */ /* 0x002fc80000400000 */
[----:B------:R-:W-:Y:S01]  /*0410*/  FADD R7, R3, 1 ;  /* 0x3f80000003077421 */ /* 0x000fe20000000000 */
[----:B--2---:R-:W-:-:S04]  /*0420*/  @!P1 FMUL R5, R5, R5 ;  /* 0x0000000505059220 */ /* 0x004fc80000400000 */
[----:B------:R-:W-:Y:S01]  /*0430*/  FADD R10, R5, 1 ;  /* 0x3f800000050a7421 */ /* 0x000fe20000000000 */
[----:B------:R-:W-:Y:S01]  /*0440*/  FSETP.GT.AND P0, PT, R7, 8.50705917302346158658e+37, PT ;  /* 0x7e8000000700780b */ /* 0x000fe20003f04000 */
[----:B------:R-:W1:Y:S03]  /*0450*/  LDC.64 R4, c[0x0][0x210] ;  /* 0x00008400ff047b82 */ /* 0x000e660000000a00 */
[----:B------:R-:W-:-:S09]  /*0460*/  FSETP.GT.AND P1, PT, R10, 8.50705917302346158658e+37, PT ;  /* 0x7e8000000a00780b */ /* 0x000fd20003f24000 */
[----:B------:R-:W-:-:S04]  /*0470*/  @P0 FMUL R7, R7, 0.25 ;  /* 0x3e80000007070820 */ /* 0x000fc80000400000 */
[----:B------:R-:W-:Y:S02]  /*0480*/  @P1 FMUL R10, R10, 0.25 ;  /* 0x3e8000000a0a1820 */ /* 0x000fe40000400000 */
[----:B------:R-:W2:Y:S08]  /*0490*/  MUFU.RCP R7, R7 ;  /* 0x0000000700077308 */ /* 0x000eb00000001000 */
[----:B------:R-:W3:Y:S01]  /*04a0*/  MUFU.RCP R10, R10 ;  /* 0x0000000a000a7308 */ /* 0x000ee20000001000 */
[----:B------:R-:W-:-:S02]  /*04b0*/  FSEL R6, R2, 1, P0 ;  /* 0x3f80000002067808 */ /* 0x000fc40000000000 */
[----:B------:R-:W-:-:S03]  /*04c0*/  FSEL R3, R2, 1, P1 ;  /* 0x3f80000002037808 */ /* 0x000fc60000800000 */
[----:B--2---:R-:W-:-:S04]  /*04d0*/  FMUL R11, R7, R6 ;  /* 0x00000006070b7220 */ /* 0x004fc80000400000 */
[----:B------:R-:W-:Y:S01]  /*04e0*/  FMUL R8, R8, R11 ;  /* 0x0000000b08087220 */ /* 0x000fe20000400000 */
[----:B---3--:R-:W-:Y:S01]  /*04f0*/  FMUL R6, R10, R3 ;  /* 0x000000030a067220 */ /* 0x008fe20000400000 */
[----:B-1----:R-:W-:-:S04]  /*0500*/  IMAD.WIDE R2, R0, 0x4, R4 ;  /* 0x0000000400027825 */ /* 0x002fc800078e0204 */
[----:B------:R-:W-:-:S05]  /*0510*/  FMUL R9, R9, R6 ;  /* 0x0000000609097220 */ /* 0x000fca0000400000 */
[----:B------:R-:W-:Y:S01]  /*0520*/  STG.E.64 desc[UR4][R2.64], R8 ;  /* 0x0000000802007986 */ /* 0x000fe2000c101b04 */
[----:B------:R-:W-:Y:S05]  /*0530*/  EXIT ;  /* 0x000000000000794d */ /* 0x000fea0003800000 */
.L_x_0:
[----:B------:R-:W-:-:S00]  /*0540*/  BRA `(.L_x_0) ;  /* 0xfffffffc00fc7947 */ /* 0x000fc0000383ffff */
[----:B------:R-:W-:-:S00]  /*0550*/  NOP ;  /* 0x0000000000007918 */ /* 0x000fc00000000000 */
        /* <DEDUP_REMOVED lines=10> */
.L_x_1:


//--------------------- .nv.global.init           --------------------------
	.section	.nv.global.init,"aw",@progbits
.nv.global.init:
	.type		_$_str,@object
	.size		_$_str,(_$_str_$_2 - _$_str)
_$_str:
        /*0000*/ 	.byte	0x5f, 0x5f, 0x43, 0x55, 0x44, 0x41, 0x5f, 0x46, 0x54, 0x5a, 0x00
	.type		_$_str_$_2,@object
	.size		_$_str_$_2,(.L_1 - _$_str_$_2)
_$_str_$_2:
        /*000b*/ 	.byte	0x5f, 0x5f, 0x43, 0x55, 0x44, 0x41, 0x5f, 0x50, 0x52, 0x45, 0x43, 0x5f, 0x53, 0x51, 0x52, 0x54
        /*001b*/ 	.byte	0x00
.L_1:


//--------------------- .nv.constant0.triton_poi_fused__native_batch_norm_legit_no_training_silu_24 --------------------------
	.section	.nv.constant0.triton_poi_fused__native_batch_norm_legit_no_training_silu_24,"a",@progbits
	.sectionflags	@""
	.align	4
.nv.constant0.triton_poi_fused__native_batch_norm_legit_no_training_silu_24:
	.zero		580
